	.headerflags	@"EF_CUDA_TEXMODE_UNIFIED EF_CUDA_64BIT_ADDRESS EF_CUDA_ACCELERATORS EF_CUDA_SM90 EF_CUDA_VIRTUAL_SM(EF_CUDA_SM90)"
	.elftype	@"ET_EXEC"


//--------------------- .nv.info                  --------------------------
	.section	.nv.info,"",@"SHT_CUDA_INFO"
	.align	4


	//----- nvinfo : EIATTR_REGCOUNT
	.align		4
        /*0000*/ 	.byte	0x04, 0x2f
        /*0002*/ 	.short	(.L_1 - .L_0)
	.align		4
.L_0:
        /*0004*/ 	.word	index@(triton_poi_fused_hardtanh_hardtanh_backward_mul_sigmoid_102)
        /*0008*/ 	.word	0x0000000e


	//----- nvinfo : EIATTR_MIN_STACK_SIZE
	.align		4
.L_1:
        /*000c*/ 	.byte	0x04, 0x12
        /*000e*/ 	.short	(.L_3 - .L_2)
	.align		4
.L_2:
        /*0010*/ 	.word	index@(triton_poi_fused_hardtanh_hardtanh_backward_mul_sigmoid_102)
        /*0014*/ 	.word	0x00000000


	//----- nvinfo : EIATTR_FRAME_SIZE
	.align		4
.L_3:
        /*0018*/ 	.byte	0x04, 0x11
        /*001a*/ 	.short	(.L_5 - .L_4)
	.align		4
.L_4:
        /*001c*/ 	.word	index@(triton_poi_fused_hardtanh_hardtanh_backward_mul_sigmoid_102)
        /*0020*/ 	.word	0x00000000


	//----- nvinfo : EIATTR_MIN_STACK_SIZE
	.align		4
.L_5:
        /*0024*/ 	.byte	0x04, 0x12
        /*0026*/ 	.short	(.L_7 - .L_6)
	.align		4
.L_6:
        /*0028*/ 	.word	index@(triton_poi_fused_hardtanh_hardtanh_backward_mul_sigmoid_102)
        /*002c*/ 	.word	0x00000000
.L_7:


//--------------------- .nv.info.triton_poi_fused_hardtanh_hardtanh_backward_mul_sigmoid_102 --------------------------
	.section	.nv.info.triton_poi_fused_hardtanh_hardtanh_backward_mul_sigmoid_102,"",@"SHT_CUDA_INFO"
	.sectionflags	@""
	.align	4


	//----- nvinfo : EIATTR_CUDA_API_VERSION
	.align		4
        /*0000*/ 	.byte	0x04, 0x37
        /*0002*/ 	.short	(.L_9 - .L_8)
.L_8:
        /*0004*/ 	.word	0x0000007c


	//----- nvinfo : EIATTR_KPARAM_INFO
	.align		4
.L_9:
        /*0008*/ 	.byte	0x04, 0x17
        /*000a*/ 	.short	(.L_11 - .L_10)
.L_10:
        /*000c*/ 	.word	0x00000000
        /*0010*/ 	.short	0x0004
        /*0012*/ 	.short	0x0020
        /*0014*/ 	.byte	0x00, 0xf0, 0x11, 0x00


	//----- nvinfo : EIATTR_KPARAM_INFO
	.align		4
.L_11:
        /*0018*/ 	.byte	0x04, 0x17
        /*001a*/ 	.short	(.L_13 - .L_12)
.L_12:
        /*001c*/ 	.word	0x00000000
        /*0020*/ 	.short	0x0003
        /*0022*/ 	.short	0x0018
        /*0024*/ 	.byte	0x00, 0xf4, 0x21, 0x00


	//----- nvinfo : EIATTR_KPARAM_INFO
	.align		4
.L_13:
        /*0028*/ 	.byte	0x04, 0x17
        /*002a*/ 	.short	(.L_15 - .L_14)
.L_14:
        /*002c*/ 	.word	0x00000000
        /*0030*/ 	.short	0x0002
        /*0032*/ 	.short	0x0010
        /*0034*/ 	.byte	0x00, 0xf4, 0x21, 0x00


	//----- nvinfo : EIATTR_KPARAM_INFO
	.align		4
.L_15:
        /*0038*/ 	.byte	0x04, 0x17
        /*003a*/ 	.short	(.L_17 - .L_16)
.L_16:
        /*003c*/ 	.word	0x00000000
        /*0040*/ 	.short	0x0001
        /*0042*/ 	.short	0x0008
        /*0044*/ 	.byte	0x00, 0xf4, 0x21, 0x00


	//----- nvinfo : EIATTR_KPARAM_INFO
	.align		4
.L_17:
        /*0048*/ 	.byte	0x04, 0x17
        /*004a*/ 	.short	(.L_19 - .L_18)
.L_18:
        /*004c*/ 	.word	0x00000000
        /*0050*/ 	.short	0x0000
        /*0052*/ 	.short	0x0000
        /*0054*/ 	.byte	0x00, 0xf4, 0x21, 0x00


	//----- nvinfo : EIATTR_SPARSE_MMA_MASK
	.align		4
.L_19:
        /*0058*/ 	.byte	0x03, 0x50
        /*005a*/ 	.short	0x0000


	//----- nvinfo : EIATTR_MAXREG_COUNT
	.align		4
        /*005c*/ 	.byte	0x03, 0x1b
        /*005e*/ 	.short	0x00ff


	//----- nvinfo : EIATTR_EXIT_INSTR_OFFSETS
	.align		4
        /*0060*/ 	.byte	0x04, 0x1c
        /*0062*/ 	.short	(.L_21 - .L_20)


	//   ....[0]....
.L_20:
        /*0064*/ 	.word	0x00000470


	//   ....[1]....
        /*0068*/ 	.word	0x00000490


	//----- nvinfo : EIATTR_REQNTID
	.align		4
.L_21:
        /*006c*/ 	.byte	0x04, 0x10
        /*006e*/ 	.short	(.L_23 - .L_22)
.L_22:
        /*0070*/ 	.word	0x00000080
        /*0074*/ 	.word	0x00000001
        /*0078*/ 	.word	0x00000001


	//----- nvinfo : EIATTR_CBANK_PARAM_SIZE
	.align		4
.L_23:
        /*007c*/ 	.byte	0x03, 0x19
        /*007e*/ 	.short	0x0024


	//----- nvinfo : EIATTR_PARAM_CBANK
	.align		4
        /*0080*/ 	.byte	0x04, 0x0a
        /*0082*/ 	.short	(.L_25 - .L_24)
	.align		4
.L_24:
        /*0084*/ 	.word	index@(.nv.constant0.triton_poi_fused_hardtanh_hardtanh_backward_mul_sigmoid_102)
        /*0088*/ 	.short	0x0210
        /*008a*/ 	.short	0x0024


	//----- nvinfo : EIATTR_SW_WAR
	.align		4
.L_25:
        /*008c*/ 	.byte	0x04, 0x36
        /*008e*/ 	.short	(.L_27 - .L_26)
.L_26:
        /*0090*/ 	.word	0x00000008
.L_27:


//--------------------- .nv.callgraph             --------------------------
	.section	.nv.callgraph,"",@"SHT_CUDA_CALLGRAPH"
	.align	4
	.sectionentsize	8
	.align		4
        /*0000*/ 	.word	0x00000000
	.align		4
        /*0004*/ 	.word	0xffffffff
	.align		4
        /*0008*/ 	.word	0x00000000
	.align		4
        /*000c*/ 	.word	0xfffffffe
	.align		4
        /*0010*/ 	.word	0x00000000
	.align		4
        /*0014*/ 	.word	0xfffffffd
	.align		4
        /*0018*/ 	.word	0x00000000
	.align		4
        /*001c*/ 	.word	0xfffffffc


//--------------------- .text.triton_poi_fused_hardtanh_hardtanh_backward_mul_sigmoid_102 --------------------------
	.section	.text.triton_poi_fused_hardtanh_hardtanh_backward_mul_sigmoid_102,"ax",@progbits
	.align	128
        .global         triton_poi_fused_hardtanh_hardtanh_backward_mul_sigmoid_102
        .type           triton_poi_fused_hardtanh_hardtanh_backward_mul_sigmoid_102,@function
        .size           triton_poi_fused_hardtanh_hardtanh_backward_mul_sigmoid_102,(.L_x_1 - triton_poi_fused_hardtanh_hardtanh_backward_mul_sigmoid_102)
        .other          triton_poi_fused_hardtanh_hardtanh_backward_mul_sigmoid_102,@"STO_CUDA_ENTRY STV_DEFAULT"
triton_poi_fused_hardtanh_hardtanh_backward_mul_sigmoid_102:
.text.triton_poi_fused_hardtanh_hardtanh_backward_mul_sigmoid_102:
[----:B------:R-:W0:Y:S02]  /*0000*/  LDC R1, c[0x0][0x28] ;  /* 0x00000a00ff017b82 */ /* 0x000e240000000800 */
[----:B------:R-:W1:Y:S01]  /*0010*/  S2R R0, SR_TID.X ;  /* 0x0000000000007919 */ /* 0x000e620000002100 */
[----:B------:R-:W-:Y:S01]  /*0020*/  IMAD.MOV.U32 R2, RZ, RZ, RZ ;  /* 0x000000ffff027224 */ /* 0x000fe200078e00ff */
[----:B------:R-:W2:Y:S01]  /*0030*/  LDC.64 R8, c[0x0][0x218] ;  /* 0x00008600ff087b82 */ /* 0x000ea20000000a00 */
[----:B------:R-:W-:Y:S01]  /*0040*/  CS2R R10, SRZ ;  /* 0x00000000000a7805 */ /* 0x000fe2000001ff00 */
[----:B------:R-:W3:Y:S01]  /*0050*/  S2R R3, SR_CTAID.X ;  /* 0x0000000000037919 */ /* 0x000ee20000002500 */
[----:B------:R-:W-:Y:S01]  /*0060*/  ULDC.64 UR4, c[0x0][0x208] ;  /* 0x0000820000047ab9 */ /* 0x000fe20000000a00 */
[----:B------:R-:W-:-:S04]  /*0070*/  ULDC.64 UR6, c[0x0][0x228] ;  /* 0x00008a0000067ab9 */ /* 0x000fc80000000a00 */
[----:B------:R-:W4:Y:S01]  /*0080*/  LDC.64 R6, c[0x0][0x210] ;  /* 0x00008400ff067b82 */ /* 0x000f220000000a00 */
[----:B-1----:R-:W-:-:S05]  /*0090*/  IMAD.SHL.U32 R0, R0, 0x2, RZ ;  /* 0x0000000200007824 */ /* 0x002fca00078e00ff */
[----:B------:R-:W-:-:S05]  /*00a0*/  LOP3.LUT R0, R0, 0xfe, RZ, 0xc0, !PT ;  /* 0x000000fe00007812 */ /* 0x000fca00078ec0ff */
[----:B---3--:R-:W-:-:S04]  /*00b0*/  IMAD R3, R3, 0x100, R0 ;  /* 0x0000010003037824 */ /* 0x008fc800078e0200 */
[C---:B------:R-:W-:Y:S01]  /*00c0*/  IMAD.HI R0, R3.reuse, -0x7926fabb, R2 ;  /* 0x86d9054503007827 */ /* 0x040fe200078e0202 */
[----:B------:R-:W-:-:S04]  /*00d0*/  ISETP.GE.AND P2, PT, R3, 0x3cc0, PT ;  /* 0x00003cc00300780c */ /* 0x000fc80003f46270 */
[----:B------:R-:W-:-:S04]  /*00e0*/  SHF.R.U32.HI R5, RZ, 0x1f, R0 ;  /* 0x0000001fff057819 */ /* 0x000fc80000011600 */
[CC--:B------:R-:W-:Y:S02]  /*00f0*/  LEA.HI.SX32 R2, R0.reuse, R5.reuse, 0x17 ;  /* 0x0000000500027211 */ /* 0x0c0fe400078fbaff */
[----:B------:R-:W-:-:S03]  /*0100*/  LEA.HI.SX32 R5, R0, R5, 0x15 ;  /* 0x0000000500057211 */ /* 0x000fc600078faaff */
[----:B------:R-:W-:-:S04]  /*0110*/  IMAD R2, R2, -0x3cc, R3 ;  /* 0xfffffc3402027824 */ /* 0x000fc800078e0203 */
[----:B------:R-:W-:-:S04]  /*0120*/  IMAD R5, R5, 0x3cc, R2 ;  /* 0x000003cc05057824 */ /* 0x000fc800078e0202 */
[----:B--2---:R-:W-:-:S05]  /*0130*/  IMAD.WIDE R8, R5, 0x4, R8 ;  /* 0x0000000405087825 */ /* 0x004fca00078e0208 */
[----:B------:R-:W2:Y:S01]  /*0140*/  @!P2 LDG.E.EL.64 R10, desc[UR4][R8.64] ;  /* 0x00000004080aa981 */ /* 0x000ea2000c2e1b00 */
[----:B------:R-:W-:Y:S01]  /*0150*/  CS2R R4, SRZ ;  /* 0x0000000000047805 */ /* 0x000fe2000001ff00 */
[----:B----4-:R-:W-:-:S05]  /*0160*/  IMAD.WIDE R6, R3, 0x4, R6 ;  /* 0x0000000403067825 */ /* 0x010fca00078e0206 */
[----:B------:R1:W3:Y:S01]  /*0170*/  @!P2 LDG.E.64 R4, desc[UR4][R6.64] ;  /* 0x000000040604a981 */ /* 0x0002e2000c1e1b00 */
[----:B--2---:R-:W-:Y:S01]  /*0180*/  FADD R10, RZ, -R10 ;  /* 0x8000000aff0a7221 */ /* 0x004fe20000000000 */
[----:B------:R-:W-:-:S03]  /*0190*/  FADD R11, RZ, -R11 ;  /* 0x8000000bff0b7221 */ /* 0x000fc60000000000 */
[----:B------:R-:W-:Y:S01]  /*01a0*/  FMUL R10, R10, 1.4426950216293334961 ;  /* 0x3fb8aa3b0a0a7820 */ /* 0x000fe20000400000 */
[----:B------:R-:W-:-:S04]  /*01b0*/  FMUL R11, R11, 1.4426950216293334961 ;  /* 0x3fb8aa3b0b0b7820 */ /* 0x000fc80000400000 */
[----:B------:R-:W-:Y:S02]  /*01c0*/  FSETP.GEU.AND P0, PT, R10, -126, PT ;  /* 0xc2fc00000a00780b */ /* 0x000fe40003f0e000 */
[----:B------:R-:W-:-:S11]  /*01d0*/  FSETP.GEU.AND P1, PT, R11, -126, PT ;  /* 0xc2fc00000b00780b */ /* 0x000fd60003f2e000 */
[----:B------:R-:W-:Y:S02]  /*01e0*/  @!P0 FMUL R10, R10, 0.5 ;  /* 0x3f0000000a0a8820 */ /* 0x000fe40000400000 */
[----:B------:R-:W-:Y:S02]  /*01f0*/  @!P1 FMUL R11, R11, 0.5 ;  /* 0x3f0000000b0b9820 */ /* 0x000fe40000400000 */
[----:B------:R-:W2:Y:S08]  /*0200*/  MUFU.EX2 R0, R10 ;  /* 0x0000000a00007308 */ /* 0x000eb00000000800 */
[----:B------:R4:W5:Y:S01]  /*0210*/  MUFU.EX2 R2, R11 ;  /* 0x0000000b00027308 */ /* 0x0009620000000800 */
[----:B--2---:R-:W-:Y:S01]  /*0220*/  @!P0 FMUL R0, R0, R0 ;  /* 0x0000000000008220 */ /* 0x004fe20000400000 */
[----:B----4-:R-:W-:-:S03]  /*0230*/  IMAD.MOV.U32 R11, RZ, RZ, 0x3e800000 ;  /* 0x3e800000ff0b7424 */ /* 0x010fc600078e00ff */
[----:B------:R-:W-:Y:S01]  /*0240*/  FADD R0, R0, 1 ;  /* 0x3f80000000007421 */ /* 0x000fe20000000000 */
[----:B-----5:R-:W-:-:S04]  /*0250*/  @!P1 FMUL R2, R2, R2 ;  /* 0x0000000202029220 */ /* 0x020fc80000400000 */
[----:B------:R-:W-:Y:S01]  /*0260*/  FSETP.GT.AND P0, PT, R0, 8.50705917302346158658e+37, PT ;  /* 0x7e8000000000780b */ /* 0x000fe20003f04000 */
[----:B------:R-:W-:-:S03]  /*0270*/  FADD R2, R2, 1 ;  /* 0x3f80000002027421 */ /* 0x000fc60000000000 */
[----:B-1----:R-:W-:Y:S02]  /*0280*/  FSEL R7, R11, 1, P0 ;  /* 0x3f8000000b077808 */ /* 0x002fe40000000000 */
[----:B------:R-:W-:-:S04]  /*0290*/  FSETP.GT.AND P1, PT, R2, 8.50705917302346158658e+37, PT ;  /* 0x7e8000000200780b */ /* 0x000fc80003f24000 */
[----:B------:R-:W-:-:S03]  /*02a0*/  FSEL R11, R11, 1, P1 ;  /* 0x3f8000000b0b7808 */ /* 0x000fc60000800000 */
[----:B------:R-:W-:-:S06]  /*02b0*/  @P0 FMUL R0, R0, 0.25 ;  /* 0x3e80000000000820 */ /* 0x000fcc0000400000 */
[----:B------:R-:W1:Y:S01]  /*02c0*/  MUFU.RCP R0, R0 ;  /* 0x0000000000007308 */ /* 0x000e620000001000 */
[----:B------:R-:W-:-:S07]  /*02d0*/  @P1 FMUL R2, R2, 0.25 ;  /* 0x3e80000002021820 */ /* 0x000fce0000400000 */
[----:B------:R-:W2:Y:S01]  /*02e0*/  MUFU.RCP R2, R2 ;  /* 0x0000000200027308 */ /* 0x000ea20000001000 */
[----:B-1----:R-:W-:Y:S02]  /*02f0*/  FMUL R9, R0, R7 ;  /* 0x0000000700097220 */ /* 0x002fe40000400000 */
[----:B------:R-:W1:Y:S02]  /*0300*/  LDC.64 R6, c[0x0][0x220] ;  /* 0x00008800ff067b82 */ /* 0x000e640000000a00 */
[----:B---3--:R-:W-:Y:S01]  /*0310*/  FMUL R4, R9, R4 ;  /* 0x0000000409047220 */ /* 0x008fe20000400000 */
[----:B--2---:R-:W-:-:S04]  /*0320*/  FMUL R8, R2, R11 ;  /* 0x0000000b02087220 */ /* 0x004fc80000400000 */
[----:B------:R-:W-:Y:S02]  /*0330*/  FSETP.GTU.AND P0, PT, R4, RZ, PT ;  /* 0x000000ff0400720b */ /* 0x000fe40003f0c000 */
[----:B------:R-:W-:Y:S01]  /*0340*/  IADD3 R2, P5, R3, UR6, RZ ;  /* 0x0000000603027c10 */ /* 0x000fe2000ffbe0ff */
[----:B------:R-:W-:Y:S01]  /*0350*/  FMUL R5, R8, R5 ;  /* 0x0000000508057220 */ /* 0x000fe20000400000 */
[C---:B------:R-:W-:Y:S02]  /*0360*/  FSEL R8, R4.reuse, RZ, P0 ;  /* 0x000000ff04087208 */ /* 0x040fe40000000000 */
[----:B------:R-:W-:Y:S02]  /*0370*/  FSETP.GE.OR P0, PT, R4, 6, !P0 ;  /* 0x40c000000400780b */ /* 0x000fe40004706400 */
[----:B------:R-:W-:Y:S02]  /*0380*/  FSETP.GTU.AND P1, PT, R5, RZ, PT ;  /* 0x000000ff0500720b */ /* 0x000fe40003f2c000 */
[----:B------:R-:W-:-:S02]  /*0390*/  FSETP.GEU.AND P4, PT, R8, 6, PT ;  /* 0x40c000000800780b */ /* 0x000fc40003f8e000 */
[----:B------:R-:W-:Y:S02]  /*03a0*/  FSEL R9, R5, RZ, P1 ;  /* 0x000000ff05097208 */ /* 0x000fe40000800000 */
[----:B------:R-:W-:Y:S02]  /*03b0*/  SEL R0, RZ, 0x1, !P0 ;  /* 0x00000001ff007807 */ /* 0x000fe40004000000 */
[C---:B------:R-:W-:Y:S02]  /*03c0*/  FSETP.GEU.AND P3, PT, R9.reuse, 6, PT ;  /* 0x40c000000900780b */ /* 0x040fe40003f6e000 */
[C---:B------:R-:W-:Y:S02]  /*03d0*/  FSETP.NAN.AND P6, PT, R8.reuse, R8, PT ;  /* 0x000000080800720b */ /* 0x040fe40003fc8000 */
[----:B------:R-:W-:Y:S02]  /*03e0*/  FSETP.NAN.AND P0, PT, R9, R9, PT ;  /* 0x000000090900720b */ /* 0x000fe40003f08000 */
[----:B------:R-:W-:Y:S01]  /*03f0*/  FSETP.GE.OR P1, PT, R5, 6, !P1 ;  /* 0x40c000000500780b */ /* 0x000fe20004f26400 */
[----:B-1----:R-:W-:Y:S01]  /*0400*/  IMAD.WIDE R4, R3, 0x4, R6 ;  /* 0x0000000403047825 */ /* 0x002fe200078e0206 */
[----:B------:R-:W-:-:S02]  /*0410*/  @P4 SEL R8, R8, 0x40c00000, P6 ;  /* 0x40c0000008084807 */ /* 0x000fc40003000000 */
[----:B------:R-:W-:Y:S02]  /*0420*/  SEL R7, RZ, 0x100, !P1 ;  /* 0x00000100ff077807 */ /* 0x000fe40004800000 */
[----:B------:R-:W-:Y:S02]  /*0430*/  LEA.HI.X.SX32 R3, R3, UR7, 0x1, P5 ;  /* 0x0000000703037c11 */ /* 0x000fe4000a8f0eff */
[----:B------:R-:W-:Y:S01]  /*0440*/  @P3 SEL R9, R9, 0x40c00000, P0 ;  /* 0x40c0000009093807 */ /* 0x000fe20000000000 */
[----:B------:R-:W-:-:S04]  /*0450*/  IMAD.IADD R7, R0, 0x1, R7 ;  /* 0x0000000100077824 */ /* 0x000fc800078e0207 */
[----:B------:R1:W-:Y:S01]  /*0460*/  @!P2 STG.E.64 desc[UR4][R4.64], R8 ;  /* 0x000000080400a986 */ /* 0x0003e2000c101b04 */
[----:B------:R-:W-:Y:S05]  /*0470*/  @P2 EXIT ;  /* 0x000000000000294d */ /* 0x000fea0003800000 */
[----:B------:R-:W-:Y:S01]  /*0480*/  STG.E.U16 desc[UR4][R2.64], R7 ;  /* 0x0000000702007986 */ /* 0x000fe2000c101504 */
[----:B------:R-:W-:Y:S05]  /*0490*/  EXIT ;  /* 0x000000000000794d */ /* 0x000fea0003800000 */
.L_x_0:
[----:B------:R-:W-:-:S00]  /*04a0*/  BRA `(.L_x_0) ;  /* 0xfffffffc00fc7947 */ /* 0x000fc0000383ffff */
[----:B------:R-:W-:-:S00]  /*04b0*/  NOP ;  /* 0x0000000000007918 */ /* 0x000fc00000000000 */
        /* <DEDUP_REMOVED lines=12> */
.L_x_1:


//--------------------- .nv.constant0.triton_poi_fused_hardtanh_hardtanh_backward_mul_sigmoid_102 --------------------------
	.section	.nv.constant0.triton_poi_fused_hardtanh_hardtanh_backward_mul_sigmoid_102,"a",@progbits
	.sectionflags	@""
	.align	4
.nv.constant0.triton_poi_fused_hardtanh_hardtanh_backward_mul_sigmoid_102:
	.zero		564
